//
// Generated by NVIDIA NVVM Compiler
//
// Compiler Build ID: CL-36424714
// Cuda compilation tools, release 13.0, V13.0.88
// Based on NVVM 20.0.0
//

.version 9.0
.target sm_100
.address_size 64

	// .globl	_Z14padArrayKernelPiiii
// _ZZ21BitonicSortSharedCUDAPiiiiE9sharedMem has been demoted

.visible .entry _Z14padArrayKernelPiiii(
	.param .u64 .ptr .align 1 _Z14padArrayKernelPiiii_param_0,
	.param .u32 _Z14padArrayKernelPiiii_param_1,
	.param .u32 _Z14padArrayKernelPiiii_param_2,
	.param .u32 _Z14padArrayKernelPiiii_param_3
)
{
	.reg .pred 	%p<4>;
	.reg .b32 	%r<8>;
	.reg .b64 	%rd<5>;

	ld.param.u64 	%rd1, [_Z14padArrayKernelPiiii_param_0];
	ld.param.u32 	%r3, [_Z14padArrayKernelPiiii_param_1];
	ld.param.u32 	%r4, [_Z14padArrayKernelPiiii_param_2];
	ld.param.u32 	%r2, [_Z14padArrayKernelPiiii_param_3];
	mov.u32 	%r5, %ctaid.x;
	mov.u32 	%r6, %ntid.x;
	mov.u32 	%r7, %tid.x;
	mad.lo.s32 	%r1, %r5, %r6, %r7;
	setp.lt.s32 	%p1, %r1, %r3;
	setp.ge.s32 	%p2, %r1, %r4;
	or.pred  	%p3, %p1, %p2;
	@%p3 bra 	$L__BB0_2;
	cvta.to.global.u64 	%rd2, %rd1;
	mul.wide.s32 	%rd3, %r1, 4;
	add.s64 	%rd4, %rd2, %rd3;
	st.global.u32 	[%rd4], %r2;
$L__BB0_2:
	ret;

}
	// .globl	_Z15BitonicSortCUDAPiiii
.visible .entry _Z15BitonicSortCUDAPiiii(
	.param .u64 .ptr .align 1 _Z15BitonicSortCUDAPiiii_param_0,
	.param .u32 _Z15BitonicSortCUDAPiiii_param_1,
	.param .u32 _Z15BitonicSortCUDAPiiii_param_2,
	.param .u32 _Z15BitonicSortCUDAPiiii_param_3
)
{
	.reg .pred 	%p<7>;
	.reg .b32 	%r<15>;
	.reg .b64 	%rd<7>;

	ld.param.u64 	%rd3, [_Z15BitonicSortCUDAPiiii_param_0];
	ld.param.u32 	%r6, [_Z15BitonicSortCUDAPiiii_param_1];
	ld.param.u32 	%r5, [_Z15BitonicSortCUDAPiiii_param_2];
	ld.param.u32 	%r7, [_Z15BitonicSortCUDAPiiii_param_3];
	mov.u32 	%r8, %tid.x;
	mov.u32 	%r9, %ctaid.x;
	mov.u32 	%r10, %ntid.x;
	mad.lo.s32 	%r1, %r9, %r10, %r8;
	mov.b32 	%r11, 1;
	shl.b32 	%r12, %r11, %r7;
	xor.b32  	%r2, %r12, %r1;
	setp.le.s32 	%p1, %r2, %r1;
	setp.ge.s32 	%p2, %r2, %r6;
	or.pred  	%p3, %p1, %p2;
	@%p3 bra 	$L__BB1_6;
	cvta.to.global.u64 	%rd4, %rd3;
	mul.wide.s32 	%rd5, %r1, 4;
	add.s64 	%rd1, %rd4, %rd5;
	ld.global.u32 	%r3, [%rd1];
	mul.wide.s32 	%rd6, %r2, 4;
	add.s64 	%rd2, %rd4, %rd6;
	ld.global.u32 	%r4, [%rd2];
	shr.u32 	%r13, %r1, %r5;
	and.b32  	%r14, %r13, 1;
	setp.eq.b32 	%p4, %r14, 1;
	@%p4 bra 	$L__BB1_4;
	setp.le.s32 	%p6, %r3, %r4;
	@%p6 bra 	$L__BB1_6;
	st.global.u32 	[%rd1], %r4;
	st.global.u32 	[%rd2], %r3;
	bra.uni 	$L__BB1_6;
$L__BB1_4:
	setp.ge.s32 	%p5, %r3, %r4;
	@%p5 bra 	$L__BB1_6;
	st.global.u32 	[%rd1], %r4;
	st.global.u32 	[%rd2], %r3;
$L__BB1_6:
	ret;

}
	// .globl	_Z21BitonicSortSharedCUDAPiiii
.visible .entry _Z21BitonicSortSharedCUDAPiiii(
	.param .u64 .ptr .align 1 _Z21BitonicSortSharedCUDAPiiii_param_0,
	.param .u32 _Z21BitonicSortSharedCUDAPiiii_param_1,
	.param .u32 _Z21BitonicSortSharedCUDAPiiii_param_2,
	.param .u32 _Z21BitonicSortSharedCUDAPiiii_param_3
)
{
	.reg .pred 	%p<9>;
	.reg .b32 	%r<27>;
	.reg .b64 	%rd<7>;
	// demoted variable
	.shared .align 4 .b8 _ZZ21BitonicSortSharedCUDAPiiiiE9sharedMem[4096];
	ld.param.u64 	%rd3, [_Z21BitonicSortSharedCUDAPiiii_param_0];
	ld.param.u32 	%r11, [_Z21BitonicSortSharedCUDAPiiii_param_1];
	ld.param.u32 	%r12, [_Z21BitonicSortSharedCUDAPiiii_param_2];
	ld.param.u32 	%r13, [_Z21BitonicSortSharedCUDAPiiii_param_3];
	cvta.to.global.u64 	%rd1, %rd3;
	mov.u32 	%r14, %ctaid.x;
	shl.b32 	%r1, %r14, 10;
	mov.u32 	%r2, %tid.x;
	or.b32  	%r3, %r1, %r2;
	setp.ge.s32 	%p1, %r3, %r11;
	mul.wide.s32 	%rd4, %r3, 4;
	add.s64 	%rd2, %rd1, %rd4;
	shl.b32 	%r15, %r2, 2;
	mov.u32 	%r16, _ZZ21BitonicSortSharedCUDAPiiiiE9sharedMem;
	add.s32 	%r4, %r16, %r15;
	@%p1 bra 	$L__BB2_2;
	ld.global.u32 	%r17, [%rd2];
	st.shared.u32 	[%r4], %r17;
$L__BB2_2:
	bar.sync 	0;
	mov.b32 	%r18, 1;
	shl.b32 	%r19, %r18, %r13;
	xor.b32  	%r5, %r19, %r2;
	setp.le.s32 	%p2, %r5, %r2;
	setp.gt.s32 	%p3, %r5, 1023;
	or.pred  	%p4, %p2, %p3;
	@%p4 bra 	$L__BB2_11;
	ld.shared.u32 	%r26, [%r4];
	shl.b32 	%r20, %r5, 2;
	add.s32 	%r7, %r16, %r20;
	ld.shared.u32 	%r8, [%r7];
	shr.u32 	%r22, %r3, %r12;
	and.b32  	%r23, %r22, 1;
	setp.eq.b32 	%p5, %r23, 1;
	@%p5 bra 	$L__BB2_6;
	setp.le.s32 	%p7, %r26, %r8;
	mov.u32 	%r25, %r8;
	@%p7 bra 	$L__BB2_8;
	st.shared.u32 	[%r4], %r8;
	st.shared.u32 	[%r7], %r26;
	mov.u32 	%r25, %r26;
	mov.u32 	%r26, %r8;
	bra.uni 	$L__BB2_8;
$L__BB2_6:
	setp.ge.s32 	%p6, %r26, %r8;
	mov.u32 	%r25, %r8;
	@%p6 bra 	$L__BB2_8;
	st.shared.u32 	[%r4], %r8;
	st.shared.u32 	[%r7], %r26;
	mov.u32 	%r25, %r26;
	mov.u32 	%r26, %r8;
$L__BB2_8:
	setp.ge.s32 	%p8, %r3, %r11;
	@%p8 bra 	$L__BB2_10;
	add.s32 	%r24, %r1, %r5;
	st.global.u32 	[%rd2], %r26;
	mul.wide.s32 	%rd5, %r24, 4;
	add.s64 	%rd6, %rd1, %rd5;
	st.global.u32 	[%rd6], %r25;
$L__BB2_10:
	bar.sync 	0;
$L__BB2_11:
	ret;

}


// ===== COMPILED SASS (sm_100) =====

	.target	sm_100

	.elftype	@"ET_EXEC"


//--------------------- .note.nv.tkinfo           --------------------------
	.section	.note.nv.tkinfo,"",@"SHT_NOTE"
	.sectionflags	@"SHF_NOTE_NV_TKINFO"
	.tkinfo
        /*0018*/ 	.word	0x00000002
        /*0030*/ 	.string	""
        /*0030*/ 	.string	"ptxas"
        /*0030*/ 	.string	"Cuda compilation tools, release 13.0, V13.0.88"
        /*0030*/ 	.string	"Build cuda_13.0.r13.0/compiler.36424714_0"
        /*0030*/ 	.string	"-arch sm_100 -m 64 "



//--------------------- .note.nv.cuinfo           --------------------------
	.section	.note.nv.cuinfo,"",@"SHT_NOTE"
	.sectionflags	@"SHF_NOTE_NV_CUINFO"
        /*0018*/ 	.short	0x0002
        /*001a*/ 	.short	0x0064
        /*001c*/ 	.short	0x0082
	.zero		2


//--------------------- .nv.info                  --------------------------
	.section	.nv.info,"",@"SHT_CUDA_INFO"
	.align	4


	//----- nvinfo : EIATTR_REGCOUNT
	.align		4
        /*0000*/ 	.byte	0x04, 0x2f
        /*0002*/ 	.short	(.L_1 - .L_0)
	.align		4
.L_0:
        /*0004*/ 	.word	index@(_Z14padArrayKernelPiiii)
        /*0008*/ 	.word	0x0000000a


	//----- nvinfo : EIATTR_FRAME_SIZE
	.align		4
.L_1:
        /*000c*/ 	.byte	0x04, 0x11
        /*000e*/ 	.short	(.L_3 - .L_2)
	.align		4
.L_2:
        /*0010*/ 	.word	index@(_Z14padArrayKernelPiiii)
        /*0014*/ 	.word	0x00000000


	//----- nvinfo : EIATTR_REGCOUNT
	.align		4
.L_3:
        /*0018*/ 	.byte	0x04, 0x2f
        /*001a*/ 	.short	(.L_5 - .L_4)
	.align		4
.L_4:
        /*001c*/ 	.word	index@(_Z15BitonicSortCUDAPiiii)
        /*0020*/ 	.word	0x0000000c


	//----- nvinfo : EIATTR_FRAME_SIZE
	.align		4
.L_5:
        /*0024*/ 	.byte	0x04, 0x11
        /*0026*/ 	.short	(.L_7 - .L_6)
	.align		4
.L_6:
        /*0028*/ 	.word	index@(_Z15BitonicSortCUDAPiiii)
        /*002c*/ 	.word	0x00000000


	//----- nvinfo : EIATTR_REGCOUNT
	.align		4
.L_7:
        /*0030*/ 	.byte	0x04, 0x2f
        /*0032*/ 	.short	(.L_9 - .L_8)
	.align		4
.L_8:
        /*0034*/ 	.word	index@(_Z21BitonicSortSharedCUDAPiiii)
        /*0038*/ 	.word	0x0000000e


	//----- nvinfo : EIATTR_FRAME_SIZE
	.align		4
.L_9:
        /*003c*/ 	.byte	0x04, 0x11
        /*003e*/ 	.short	(.L_11 - .L_10)
	.align		4
.L_10:
        /*0040*/ 	.word	index@(_Z21BitonicSortSharedCUDAPiiii)
        /*0044*/ 	.word	0x00000000


	//----- nvinfo : EIATTR_MIN_STACK_SIZE
	.align		4
.L_11:
        /*0048*/ 	.byte	0x04, 0x12
        /*004a*/ 	.short	(.L_13 - .L_12)
	.align		4
.L_12:
        /*004c*/ 	.word	index@(_Z21BitonicSortSharedCUDAPiiii)
        /*0050*/ 	.word	0x00000000


	//----- nvinfo : EIATTR_MIN_STACK_SIZE
	.align		4
.L_13:
        /*0054*/ 	.byte	0x04, 0x12
        /*0056*/ 	.short	(.L_15 - .L_14)
	.align		4
.L_14:
        /*0058*/ 	.word	index@(_Z15BitonicSortCUDAPiiii)
        /*005c*/ 	.word	0x00000000


	//----- nvinfo : EIATTR_MIN_STACK_SIZE
	.align		4
.L_15:
        /*0060*/ 	.byte	0x04, 0x12
        /*0062*/ 	.short	(.L_17 - .L_16)
	.align		4
.L_16:
        /*0064*/ 	.word	index@(_Z14padArrayKernelPiiii)
        /*0068*/ 	.word	0x00000000
.L_17:


//--------------------- .nv.compat                --------------------------
	.section	.nv.compat,"",@"SHT_CUDA_COMPAT_INFO"
	.align	4
        /*0000*/ 	.byte	0x02, 0x09, 0x00, 0x00, 0x02, 0x02, 0x01, 0x00, 0x02, 0x05, 0x05, 0x00, 0x03, 0x07, 0x01, 0x01
        /*0010*/ 	.byte	0x02, 0x03, 0x00, 0x00, 0x02, 0x06, 0x01, 0x00, 0x04, 0x0b, 0x08, 0x00, 0x09, 0x00, 0x00, 0x00
        /*0020*/ 	.byte	0x00, 0x00, 0x00, 0x00


//--------------------- .nv.info._Z21BitonicSortSharedCUDAPiiii --------------------------
	.section	.nv.info._Z21BitonicSortSharedCUDAPiiii,"",@"SHT_CUDA_INFO"
	.sectionflags	@""
	.align	4


	//----- nvinfo : EIATTR_CUDA_API_VERSION
	.align		4
        /*0000*/ 	.byte	0x04, 0x37
        /*0002*/ 	.short	(.L_19 - .L_18)
.L_18:
        /*0004*/ 	.word	0x00000082


	//----- nvinfo : EIATTR_KPARAM_INFO
	.align		4
.L_19:
        /*0008*/ 	.byte	0x04, 0x17
        /*000a*/ 	.short	(.L_21 - .L_20)
.L_20:
        /*000c*/ 	.word	0x00000000
        /*0010*/ 	.short	0x0003
        /*0012*/ 	.short	0x0010
        /*0014*/ 	.byte	0x00, 0xf0, 0x11, 0x00


	//----- nvinfo : EIATTR_KPARAM_INFO
	.align		4
.L_21:
        /*0018*/ 	.byte	0x04, 0x17
        /*001a*/ 	.short	(.L_23 - .L_22)
.L_22:
        /*001c*/ 	.word	0x00000000
        /*0020*/ 	.short	0x0002
        /*0022*/ 	.short	0x000c
        /*0024*/ 	.byte	0x00, 0xf0, 0x11, 0x00


	//----- nvinfo : EIATTR_KPARAM_INFO
	.align		4
.L_23:
        /*0028*/ 	.byte	0x04, 0x17
        /*002a*/ 	.short	(.L_25 - .L_24)
.L_24:
        /*002c*/ 	.word	0x00000000
        /*0030*/ 	.short	0x0001
        /*0032*/ 	.short	0x0008
        /*0034*/ 	.byte	0x00, 0xf0, 0x11, 0x00


	//----- nvinfo : EIATTR_KPARAM_INFO
	.align		4
.L_25:
        /*0038*/ 	.byte	0x04, 0x17
        /*003a*/ 	.short	(.L_27 - .L_26)
.L_26:
        /*003c*/ 	.word	0x00000000
        /*0040*/ 	.short	0x0000
        /*0042*/ 	.short	0x0000
        /*0044*/ 	.byte	0x00, 0xf5, 0x21, 0x00


	//----- nvinfo : EIATTR_SPARSE_MMA_MASK
	.align		4
.L_27:
        /*0048*/ 	.byte	0x03, 0x50
        /*004a*/ 	.short	0x0000


	//----- nvinfo : EIATTR_MAXREG_COUNT
	.align		4
        /*004c*/ 	.byte	0x03, 0x1b
        /*004e*/ 	.short	0x00ff


	//----- nvinfo : EIATTR_NUM_BARRIERS
	.align		4
        /*0050*/ 	.byte	0x02, 0x4c
        /*0052*/ 	.byte	0x01
	.zero		1


	//----- nvinfo : EIATTR_MERCURY_ISA_VERSION
	.align		4
        /*0054*/ 	.byte	0x03, 0x5f
        /*0056*/ 	.short	0x0101


	//----- nvinfo : EIATTR_VRC_CTA_INIT_COUNT
	.align		4
        /*0058*/ 	.byte	0x02, 0x4a
	.zero		1
	.zero		1


	//----- nvinfo : EIATTR_EXIT_INSTR_OFFSETS
	.align		4
        /*005c*/ 	.byte	0x04, 0x1c
        /*005e*/ 	.short	(.L_29 - .L_28)


	//   ....[0]....
.L_28:
        /*0060*/ 	.word	0x00000170


	//   ....[1]....
        /*0064*/ 	.word	0x00000350


	//----- nvinfo : EIATTR_CRS_STACK_SIZE
	.align		4
.L_29:
        /*0068*/ 	.byte	0x04, 0x1e
        /*006a*/ 	.short	(.L_31 - .L_30)
.L_30:
        /*006c*/ 	.word	0x00000000


	//----- nvinfo : EIATTR_CBANK_PARAM_SIZE
	.align		4
.L_31:
        /*0070*/ 	.byte	0x03, 0x19
        /*0072*/ 	.short	0x0014


	//----- nvinfo : EIATTR_PARAM_CBANK
	.align		4
        /*0074*/ 	.byte	0x04, 0x0a
        /*0076*/ 	.short	(.L_33 - .L_32)
	.align		4
.L_32:
        /*0078*/ 	.word	index@(.nv.constant0._Z21BitonicSortSharedCUDAPiiii)
        /*007c*/ 	.short	0x0380
        /*007e*/ 	.short	0x0014


	//----- nvinfo : EIATTR_SW_WAR
	.align		4
.L_33:
        /*0080*/ 	.byte	0x04, 0x36
        /*0082*/ 	.short	(.L_35 - .L_34)
.L_34:
        /*0084*/ 	.word	0x00000008
.L_35:


//--------------------- .nv.info._Z15BitonicSortCUDAPiiii --------------------------
	.section	.nv.info._Z15BitonicSortCUDAPiiii,"",@"SHT_CUDA_INFO"
	.sectionflags	@""
	.align	4


	//----- nvinfo : EIATTR_CUDA_API_VERSION
	.align		4
        /*0000*/ 	.byte	0x04, 0x37
        /*0002*/ 	.short	(.L_37 - .L_36)
.L_36:
        /*0004*/ 	.word	0x00000082


	//----- nvinfo : EIATTR_KPARAM_INFO
	.align		4
.L_37:
        /*0008*/ 	.byte	0x04, 0x17
        /*000a*/ 	.short	(.L_39 - .L_38)
.L_38:
        /*000c*/ 	.word	0x00000000
        /*0010*/ 	.short	0x0003
        /*0012*/ 	.short	0x0010
        /*0014*/ 	.byte	0x00, 0xf0, 0x11, 0x00


	//----- nvinfo : EIATTR_KPARAM_INFO
	.align		4
.L_39:
        /*0018*/ 	.byte	0x04, 0x17
        /*001a*/ 	.short	(.L_41 - .L_40)
.L_40:
        /*001c*/ 	.word	0x00000000
        /*0020*/ 	.short	0x0002
        /*0022*/ 	.short	0x000c
        /*0024*/ 	.byte	0x00, 0xf0, 0x11, 0x00


	//----- nvinfo : EIATTR_KPARAM_INFO
	.align		4
.L_41:
        /*0028*/ 	.byte	0x04, 0x17
        /*002a*/ 	.short	(.L_43 - .L_42)
.L_42:
        /*002c*/ 	.word	0x00000000
        /*0030*/ 	.short	0x0001
        /*0032*/ 	.short	0x0008
        /*0034*/ 	.byte	0x00, 0xf0, 0x11, 0x00


	//----- nvinfo : EIATTR_KPARAM_INFO
	.align		4
.L_43:
        /*0038*/ 	.byte	0x04, 0x17
        /*003a*/ 	.short	(.L_45 - .L_44)
.L_44:
        /*003c*/ 	.word	0x00000000
        /*0040*/ 	.short	0x0000
        /*0042*/ 	.short	0x0000
        /*0044*/ 	.byte	0x00, 0xf5, 0x21, 0x00


	//----- nvinfo : EIATTR_SPARSE_MMA_MASK
	.align		4
.L_45:
        /*0048*/ 	.byte	0x03, 0x50
        /*004a*/ 	.short	0x0000


	//----- nvinfo : EIATTR_MAXREG_COUNT
	.align		4
        /*004c*/ 	.byte	0x03, 0x1b
        /*004e*/ 	.short	0x00ff


	//----- nvinfo : EIATTR_MERCURY_ISA_VERSION
	.align		4
        /*0050*/ 	.byte	0x03, 0x5f
        /*0052*/ 	.short	0x0101


	//----- nvinfo : EIATTR_VRC_CTA_INIT_COUNT
	.align		4
        /*0054*/ 	.byte	0x02, 0x4a
	.zero		1
	.zero		1


	//----- nvinfo : EIATTR_EXIT_INSTR_OFFSETS
	.align		4
        /*0058*/ 	.byte	0x04, 0x1c
        /*005a*/ 	.short	(.L_47 - .L_46)


	//   ....[0]....
.L_46:
        /*005c*/ 	.word	0x000000c0


	//   ....[1]....
        /*0060*/ 	.word	0x00000190


	//   ....[2]....
        /*0064*/ 	.word	0x000001c0


	//   ....[3]....
        /*0068*/ 	.word	0x000001e0


	//   ....[4]....
        /*006c*/ 	.word	0x00000210


	//----- nvinfo : EIATTR_CRS_STACK_SIZE
	.align		4
.L_47:
        /*0070*/ 	.byte	0x04, 0x1e
        /*0072*/ 	.short	(.L_49 - .L_48)
.L_48:
        /*0074*/ 	.word	0x00000000


	//----- nvinfo : EIATTR_CBANK_PARAM_SIZE
	.align		4
.L_49:
        /*0078*/ 	.byte	0x03, 0x19
        /*007a*/ 	.short	0x0014


	//----- nvinfo : EIATTR_PARAM_CBANK
	.align		4
        /*007c*/ 	.byte	0x04, 0x0a
        /*007e*/ 	.short	(.L_51 - .L_50)
	.align		4
.L_50:
        /*0080*/ 	.word	index@(.nv.constant0._Z15BitonicSortCUDAPiiii)
        /*0084*/ 	.short	0x0380
        /*0086*/ 	.short	0x0014


	//----- nvinfo : EIATTR_SW_WAR
	.align		4
.L_51:
        /*0088*/ 	.byte	0x04, 0x36
        /*008a*/ 	.short	(.L_53 - .L_52)
.L_52:
        /*008c*/ 	.word	0x00000008
.L_53:


//--------------------- .nv.info._Z14padArrayKernelPiiii --------------------------
	.section	.nv.info._Z14padArrayKernelPiiii,"",@"SHT_CUDA_INFO"
	.sectionflags	@""
	.align	4


	//----- nvinfo : EIATTR_CUDA_API_VERSION
	.align		4
        /*0000*/ 	.byte	0x04, 0x37
        /*0002*/ 	.short	(.L_55 - .L_54)
.L_54:
        /*0004*/ 	.word	0x00000082


	//----- nvinfo : EIATTR_KPARAM_INFO
	.align		4
.L_55:
        /*0008*/ 	.byte	0x04, 0x17
        /*000a*/ 	.short	(.L_57 - .L_56)
.L_56:
        /*000c*/ 	.word	0x00000000
        /*0010*/ 	.short	0x0003
        /*0012*/ 	.short	0x0010
        /*0014*/ 	.byte	0x00, 0xf0, 0x11, 0x00


	//----- nvinfo : EIATTR_KPARAM_INFO
	.align		4
.L_57:
        /*0018*/ 	.byte	0x04, 0x17
        /*001a*/ 	.short	(.L_59 - .L_58)
.L_58:
        /*001c*/ 	.word	0x00000000
        /*0020*/ 	.short	0x0002
        /*0022*/ 	.short	0x000c
        /*0024*/ 	.byte	0x00, 0xf0, 0x11, 0x00


	//----- nvinfo : EIATTR_KPARAM_INFO
	.align		4
.L_59:
        /*0028*/ 	.byte	0x04, 0x17
        /*002a*/ 	.short	(.L_61 - .L_60)
.L_60:
        /*002c*/ 	.word	0x00000000
        /*0030*/ 	.short	0x0001
        /*0032*/ 	.short	0x0008
        /*0034*/ 	.byte	0x00, 0xf0, 0x11, 0x00


	//----- nvinfo : EIATTR_KPARAM_INFO
	.align		4
.L_61:
        /*0038*/ 	.byte	0x04, 0x17
        /*003a*/ 	.short	(.L_63 - .L_62)
.L_62:
        /*003c*/ 	.word	0x00000000
        /*0040*/ 	.short	0x0000
        /*0042*/ 	.short	0x0000
        /*0044*/ 	.byte	0x00, 0xf5, 0x21, 0x00


	//----- nvinfo : EIATTR_SPARSE_MMA_MASK
	.align		4
.L_63:
        /*0048*/ 	.byte	0x03, 0x50
        /*004a*/ 	.short	0x0000


	//----- nvinfo : EIATTR_MAXREG_COUNT
	.align		4
        /*004c*/ 	.byte	0x03, 0x1b
        /*004e*/ 	.short	0x00ff


	//----- nvinfo : EIATTR_MERCURY_ISA_VERSION
	.align		4
        /*0050*/ 	.byte	0x03, 0x5f
        /*0052*/ 	.short	0x0101


	//----- nvinfo : EIATTR_VRC_CTA_INIT_COUNT
	.align		4
        /*0054*/ 	.byte	0x02, 0x4a
	.zero		1
	.zero		1


	//----- nvinfo : EIATTR_EXIT_INSTR_OFFSETS
	.align		4
        /*0058*/ 	.byte	0x04, 0x1c
        /*005a*/ 	.short	(.L_65 - .L_64)


	//   ....[0]....
.L_64:
        /*005c*/ 	.word	0x00000080


	//   ....[1]....
        /*0060*/ 	.word	0x000000e0


	//----- nvinfo : EIATTR_CBANK_PARAM_SIZE
	.align		4
.L_65:
        /*0064*/ 	.byte	0x03, 0x19
        /*0066*/ 	.short	0x0014


	//----- nvinfo : EIATTR_PARAM_CBANK
	.align		4
        /*0068*/ 	.byte	0x04, 0x0a
        /*006a*/ 	.short	(.L_67 - .L_66)
	.align		4
.L_66:
        /*006c*/ 	.word	index@(.nv.constant0._Z14padArrayKernelPiiii)
        /*0070*/ 	.short	0x0380
        /*0072*/ 	.short	0x0014


	//----- nvinfo : EIATTR_SW_WAR
	.align		4
.L_67:
        /*0074*/ 	.byte	0x04, 0x36
        /*0076*/ 	.short	(.L_69 - .L_68)
.L_68:
        /*0078*/ 	.word	0x00000008
.L_69:


//--------------------- .nv.callgraph             --------------------------
	.section	.nv.callgraph,"",@"SHT_CUDA_CALLGRAPH"
	.align	4
	.sectionentsize	8
	.align		4
        /*0000*/ 	.word	0x00000000
	.align		4
        /*0004*/ 	.word	0xffffffff
	.align		4
        /*0008*/ 	.word	0x00000000
	.align		4
        /*000c*/ 	.word	0xfffffffe
	.align		4
        /*0010*/ 	.word	0x00000000
	.align		4
        /*0014*/ 	.word	0xfffffffd
	.align		4
        /*0018*/ 	.word	0x00000000
	.align		4
        /*001c*/ 	.word	0xfffffffc


//--------------------- .text._Z21BitonicSortSharedCUDAPiiii --------------------------
	.section	.text._Z21BitonicSortSharedCUDAPiiii,"ax",@progbits
	.align	128
        .global         _Z21BitonicSortSharedCUDAPiiii
        .type           _Z21BitonicSortSharedCUDAPiiii,@function
        .size           _Z21BitonicSortSharedCUDAPiiii,(.L_x_7 - _Z21BitonicSortSharedCUDAPiiii)
        .other          _Z21BitonicSortSharedCUDAPiiii,@"STO_CUDA_ENTRY STV_DEFAULT"
_Z21BitonicSortSharedCUDAPiiii:
.text._Z21BitonicSortSharedCUDAPiiii:
[----:B------:R-:W-:Y:S01]  /*0000*/  LDC R1, c[0x0][0x37c] ;  /* 0x0000df00ff017b82 */ /* 0x000fe20000000800 */
[----:B------:R-:W0:Y:S07]  /*0010*/  S2R R11, SR_TID.X ;  /* 0x00000000000b7919 */ /* 0x000e2e0000002100 */
[----:B------:R-:W1:Y:S01]  /*0020*/  S2UR UR4, SR_CTAID.X ;  /* 0x00000000000479c3 */ /* 0x000e620000002500 */
[----:B------:R-:W2:Y:S01]  /*0030*/  LDCU UR5, c[0x0][0x388] ;  /* 0x00007100ff0577ac */ /* 0x000ea20008000800 */
[----:B------:R-:W3:Y:S06]  /*0040*/  LDCU.64 UR8, c[0x0][0x358] ;  /* 0x00006b00ff0877ac */ /* 0x000eec0008000a00 */
[----:B------:R-:W4:Y:S01]  /*0050*/  LDC.64 R4, c[0x0][0x380] ;  /* 0x0000e000ff047b82 */ /* 0x000f220000000a00 */
[----:B-1----:R-:W-:-:S06]  /*0060*/  USHF.L.U32 UR4, UR4, 0xa, URZ ;  /* 0x0000000a04047899 */ /* 0x002fcc00080006ff */
[----:B0-----:R-:W-:-:S04]  /*0070*/  LOP3.LUT R7, R11, UR4, RZ, 0xfc, !PT ;  /* 0x000000040b077c12 */ /* 0x001fc8000f8efcff */
[C---:B--2---:R-:W-:Y:S01]  /*0080*/  ISETP.GE.AND P1, PT, R7.reuse, UR5, PT ;  /* 0x0000000507007c0c */ /* 0x044fe2000bf26270 */
[----:B----4-:R-:W-:Y:S01]  /*0090*/  IMAD.WIDE R2, R7, 0x4, R4 ;  /* 0x0000000407027825 */ /* 0x010fe200078e0204 */
[----:B------:R-:W0:Y:S11]  /*00a0*/  LDCU UR5, c[0x0][0x390] ;  /* 0x00007200ff0577ac */ /* 0x000e360008000800 */
[----:B---3--:R-:W2:Y:S01]  /*00b0*/  @!P1 LDG.E R9, desc[UR8][R2.64] ;  /* 0x0000000802099981 */ /* 0x008ea2000c1e1900 */
[----:B------:R-:W1:Y:S01]  /*00c0*/  S2UR UR6, SR_CgaCtaId ;  /* 0x00000000000679c3 */ /* 0x000e620000008800 */
[----:B------:R-:W-:-:S02]  /*00d0*/  UMOV UR7, 0x1 ;  /* 0x0000000100077882 */ /* 0x000fc40000000000 */
[----:B0-----:R-:W-:-:S06]  /*00e0*/  USHF.L.U32 UR5, UR7, UR5, URZ ;  /* 0x0000000507057299 */ /* 0x001fcc00080006ff */
[----:B------:R-:W-:Y:S01]  /*00f0*/  LOP3.LUT R6, R11, UR5, RZ, 0x3c, !PT ;  /* 0x000000050b067c12 */ /* 0x000fe2000f8e3cff */
[----:B------:R-:W-:-:S03]  /*0100*/  UMOV UR5, 0x400 ;  /* 0x0000040000057882 */ /* 0x000fc60000000000 */
[----:B------:R-:W-:-:S04]  /*0110*/  ISETP.GT.AND P0, PT, R6, 0x3ff, PT ;  /* 0x000003ff0600780c */ /* 0x000fc80003f04270 */
[----:B------:R-:W-:Y:S01]  /*0120*/  ISETP.LE.OR P0, PT, R6, R11, P0 ;  /* 0x0000000b0600720c */ /* 0x000fe20000703670 */
[----:B-1----:R-:W-:-:S06]  /*0130*/  ULEA UR5, UR6, UR5, 0x18 ;  /* 0x0000000506057291 */ /* 0x002fcc000f8ec0ff */
[----:B------:R-:W-:-:S05]  /*0140*/  LEA R0, R11, UR5, 0x2 ;  /* 0x000000050b007c11 */ /* 0x000fca000f8e10ff */
[----:B--2---:R0:W-:Y:S01]  /*0150*/  @!P1 STS [R0], R9 ;  /* 0x0000000900009388 */ /* 0x0041e20000000800 */
[----:B------:R-:W-:Y:S06]  /*0160*/  BAR.SYNC.DEFER_BLOCKING 0x0 ;  /* 0x0000000000007b1d */ /* 0x000fec0000010000 */
[----:B------:R-:W-:Y:S05]  /*0170*/  @P0 EXIT ;  /* 0x000000000000094d */ /* 0x000fea0003800000 */
[----:B------:R-:W-:Y:S01]  /*0180*/  LEA R8, R6, UR5, 0x2 ;  /* 0x0000000506087c11 */ /* 0x000fe2000f8e10ff */
[----:B------:R-:W1:Y:S01]  /*0190*/  LDCU UR5, c[0x0][0x38c] ;  /* 0x00007180ff0577ac */ /* 0x000e620008000800 */
[----:B------:R2:W3:Y:S01]  /*01a0*/  LDS R11, [R0] ;  /* 0x00000000000b7984 */ /* 0x0004e20000000800 */
[----:B------:R-:W-:Y:S03]  /*01b0*/  BSSY.RECONVERGENT B0, `(.L_x_0) ;  /* 0x0000014000007945 */ /* 0x000fe60003800200 */
[----:B0-----:R2:W0:Y:S01]  /*01c0*/  LDS R9, [R8] ;  /* 0x0000000008097984 */ /* 0x0014220000000800 */
[----:B-1----:R-:W-:-:S04]  /*01d0*/  SHF.R.U32.HI R7, RZ, UR5, R7 ;  /* 0x00000005ff077c19 */ /* 0x002fc80008011607 */
[----:B------:R-:W-:-:S04]  /*01e0*/  LOP3.LUT R7, R7, 0x1, RZ, 0xc0, !PT ;  /* 0x0000000107077812 */ /* 0x000fc800078ec0ff */
[----:B------:R-:W-:-:S13]  /*01f0*/  ISETP.NE.U32.AND P0, PT, R7, 0x1, PT ;  /* 0x000000010700780c */ /* 0x000fda0003f05070 */
[----:B--2---:R-:W-:Y:S05]  /*0200*/  @!P0 BRA `(.L_x_1) ;  /* 0x0000000000208947 */ /* 0x004fea0003800000 */
[----:B0--3--:R-:W-:Y:S01]  /*0210*/  ISETP.GT.AND P0, PT, R11, R9, PT ;  /* 0x000000090b00720c */ /* 0x009fe20003f04270 */
[----:B------:R-:W-:-:S12]  /*0220*/  IMAD.MOV.U32 R7, RZ, RZ, R9 ;  /* 0x000000ffff077224 */ /* 0x000fd800078e0009 */
[----:B------:R-:W-:Y:S05]  /*0230*/  @!P0 BRA `(.L_x_2) ;  /* 0x00000000002c8947 */ /* 0x000fea0003800000 */
[----:B------:R-:W-:Y:S01]  /*0240*/  STS [R0], R9 ;  /* 0x0000000900007388 */ /* 0x000fe20000000800 */
[----:B------:R-:W-:-:S03]  /*0250*/  IMAD.MOV.U32 R7, RZ, RZ, R11 ;  /* 0x000000ffff077224 */ /* 0x000fc600078e000b */
[----:B------:R0:W-:Y:S02]  /*0260*/  STS [R8], R11 ;  /* 0x0000000b08007388 */ /* 0x0001e40000000800 */
[----:B0-----:R-:W-:Y:S01]  /*0270*/  IMAD.MOV.U32 R11, RZ, RZ, R9 ;  /* 0x000000ffff0b7224 */ /* 0x001fe200078e0009 */
[----:B------:R-:W-:Y:S06]  /*0280*/  BRA `(.L_x_2) ;  /* 0x0000000000187947 */ /* 0x000fec0003800000 */
.L_x_1:
[----:B0--3--:R-:W-:Y:S01]  /*0290*/  ISETP.GE.AND P0, PT, R11, R9, PT ;  /* 0x000000090b00720c */ /* 0x009fe20003f06270 */
[----:B------:R-:W-:-:S12]  /*02a0*/  IMAD.MOV.U32 R7, RZ, RZ, R9 ;  /* 0x000000ffff077224 */ /* 0x000fd800078e0009 */
[----:B------:R-:W-:Y:S01]  /*02b0*/  @!P0 STS [R0], R9 ;  /* 0x0000000900008388 */ /* 0x000fe20000000800 */
[----:B------:R-:W-:-:S03]  /*02c0*/  @!P0 IMAD.MOV.U32 R7, RZ, RZ, R11 ;  /* 0x000000ffff078224 */ /* 0x000fc600078e000b */
[----:B------:R0:W-:Y:S02]  /*02d0*/  @!P0 STS [R8], R11 ;  /* 0x0000000b08008388 */ /* 0x0001e40000000800 */
[----:B0-----:R-:W-:-:S07]  /*02e0*/  @!P0 IMAD.MOV.U32 R11, RZ, RZ, R9 ;  /* 0x000000ffff0b8224 */ /* 0x001fce00078e0009 */
.L_x_2:
[----:B------:R-:W-:Y:S05]  /*02f0*/  BSYNC.RECONVERGENT B0 ;  /* 0x0000000000007941 */ /* 0x000fea0003800200 */
.L_x_0:
[----:B------:R-:W-:Y:S01]  /*0300*/  @!P1 VIADD R9, R6, UR4 ;  /* 0x0000000406099c36 */ /* 0x000fe20008000000 */
[----:B------:R-:W-:Y:S03]  /*0310*/  @!P1 STG.E desc[UR8][R2.64], R11 ;  /* 0x0000000b02009986 */ /* 0x000fe6000c101908 */
[----:B------:R-:W-:-:S05]  /*0320*/  @!P1 IMAD.WIDE R4, R9, 0x4, R4 ;  /* 0x0000000409049825 */ /* 0x000fca00078e0204 */
[----:B------:R-:W-:Y:S01]  /*0330*/  @!P1 STG.E desc[UR8][R4.64], R7 ;  /* 0x0000000704009986 */ /* 0x000fe2000c101908 */
[----:B------:R-:W-:Y:S06]  /*0340*/  BAR.SYNC.DEFER_BLOCKING 0x0 ;  /* 0x0000000000007b1d */ /* 0x000fec0000010000 */
[----:B------:R-:W-:Y:S05]  /*0350*/  EXIT ;  /* 0x000000000000794d */ /* 0x000fea0003800000 */
.L_x_3:
[----:B------:R-:W-:-:S00]  /*0360*/  BRA `(.L_x_3) ;  /* 0xfffffffc00fc7947 */ /* 0x000fc0000383ffff */
[----:B------:R-:W-:-:S00]  /*0370*/  NOP ;  /* 0x0000000000007918 */ /* 0x000fc00000000000 */
        /* <DEDUP_REMOVED lines=8> */
.L_x_7:


//--------------------- .text._Z15BitonicSortCUDAPiiii --------------------------
	.section	.text._Z15BitonicSortCUDAPiiii,"ax",@progbits
	.align	128
        .global         _Z15BitonicSortCUDAPiiii
        .type           _Z15BitonicSortCUDAPiiii,@function
        .size           _Z15BitonicSortCUDAPiiii,(.L_x_8 - _Z15BitonicSortCUDAPiiii)
        .other          _Z15BitonicSortCUDAPiiii,@"STO_CUDA_ENTRY STV_DEFAULT"
_Z15BitonicSortCUDAPiiii:
.text._Z15BitonicSortCUDAPiiii:
[----:B------:R-:W-:Y:S01]  /*0000*/  LDC R1, c[0x0][0x37c] ;  /* 0x0000df00ff017b82 */ /* 0x000fe20000000800 */
[----:B------:R-:W0:Y:S07]  /*0010*/  S2R R7, SR_TID.X ;  /* 0x0000000000077919 */ /* 0x000e2e0000002100 */
[----:B------:R-:W0:Y:S01]  /*0020*/  S2UR UR6, SR_CTAID.X ;  /* 0x00000000000679c3 */ /* 0x000e220000002500 */
[----:B------:R-:W1:Y:S01]  /*0030*/  LDCU UR4, c[0x0][0x390] ;  /* 0x00007200ff0477ac */ /* 0x000e620008000800 */
[----:B------:R-:W2:Y:S06]  /*0040*/  LDCU UR7, c[0x0][0x388] ;  /* 0x00007100ff0777ac */ /* 0x000eac0008000800 */
[----:B------:R-:W0:Y:S01]  /*0050*/  LDC R0, c[0x0][0x360] ;  /* 0x0000d800ff007b82 */ /* 0x000e220000000800 */
[----:B------:R-:W-:-:S02]  /*0060*/  UMOV UR5, 0x1 ;  /* 0x0000000100057882 */ /* 0x000fc40000000000 */
[----:B-1----:R-:W-:Y:S01]  /*0070*/  USHF.L.U32 UR4, UR5, UR4, URZ ;  /* 0x0000000405047299 */ /* 0x002fe200080006ff */
[----:B0-----:R-:W-:-:S05]  /*0080*/  IMAD R7, R0, UR6, R7 ;  /* 0x0000000600077c24 */ /* 0x001fca000f8e0207 */
[----:B------:R-:W-:-:S04]  /*0090*/  LOP3.LUT R0, R7, UR4, RZ, 0x3c, !PT ;  /* 0x0000000407007c12 */ /* 0x000fc8000f8e3cff */
[----:B--2---:R-:W-:-:S04]  /*00a0*/  ISETP.GE.AND P0, PT, R0, UR7, PT ;  /* 0x0000000700007c0c */ /* 0x004fc8000bf06270 */
[----:B------:R-:W-:-:S13]  /*00b0*/  ISETP.LE.OR P0, PT, R0, R7, P0 ;  /* 0x000000070000720c */ /* 0x000fda0000703670 */
[----:B------:R-:W-:Y:S05]  /*00c0*/  @P0 EXIT ;  /* 0x000000000000094d */ /* 0x000fea0003800000 */
[----:B------:R-:W0:Y:S01]  /*00d0*/  LDC.64 R4, c[0x0][0x380] ;  /* 0x0000e000ff047b82 */ /* 0x000e220000000a00 */
[----:B------:R-:W1:Y:S01]  /*00e0*/  LDCU.64 UR4, c[0x0][0x358] ;  /* 0x00006b00ff0477ac */ /* 0x000e620008000a00 */
[----:B------:R-:W2:Y:S01]  /*00f0*/  LDCU UR6, c[0x0][0x38c] ;  /* 0x00007180ff0677ac */ /* 0x000ea20008000800 */
[----:B0-----:R-:W-:-:S04]  /*0100*/  IMAD.WIDE R2, R7, 0x4, R4 ;  /* 0x0000000407027825 */ /* 0x001fc800078e0204 */
[----:B------:R-:W-:Y:S01]  /*0110*/  IMAD.WIDE R4, R0, 0x4, R4 ;  /* 0x0000000400047825 */ /* 0x000fe200078e0204 */
[----:B-1----:R0:W5:Y:S04]  /*0120*/  LDG.E R9, desc[UR4][R2.64] ;  /* 0x0000000402097981 */ /* 0x002168000c1e1900 */
[----:B------:R0:W5:Y:S01]  /*0130*/  LDG.E R0, desc[UR4][R4.64] ;  /* 0x0000000404007981 */ /* 0x000162000c1e1900 */
[----:B--2---:R-:W-:-:S04]  /*0140*/  SHF.R.U32.HI R7, RZ, UR6, R7 ;  /* 0x00000006ff077c19 */ /* 0x004fc80008011607 */
[----:B------:R-:W-:-:S04]  /*0150*/  LOP3.LUT R7, R7, 0x1, RZ, 0xc0, !PT ;  /* 0x0000000107077812 */ /* 0x000fc800078ec0ff */
[----:B------:R-:W-:-:S13]  /*0160*/  ISETP.NE.U32.AND P0, PT, R7, 0x1, PT ;  /* 0x000000010700780c */ /* 0x000fda0003f05070 */
[----:B0-----:R-:W-:Y:S05]  /*0170*/  @!P0 BRA `(.L_x_4) ;  /* 0x0000000000148947 */ /* 0x001fea0003800000 */
[----:B-----5:R-:W-:-:S13]  /*0180*/  ISETP.GT.AND P0, PT, R9, R0, PT ;  /* 0x000000000900720c */ /* 0x020fda0003f04270 */
[----:B------:R-:W-:Y:S05]  /*0190*/  @!P0 EXIT ;  /* 0x000000000000894d */ /* 0x000fea0003800000 */
[----:B------:R-:W-:Y:S04]  /*01a0*/  STG.E desc[UR4][R2.64], R0 ;  /* 0x0000000002007986 */ /* 0x000fe8000c101904 */
[----:B------:R-:W-:Y:S01]  /*01b0*/  STG.E desc[UR4][R4.64], R9 ;  /* 0x0000000904007986 */ /* 0x000fe2000c101904 */
[----:B------:R-:W-:Y:S05]  /*01c0*/  EXIT ;  /* 0x000000000000794d */ /* 0x000fea0003800000 */
.L_x_4:
[----:B-----5:R-:W-:-:S13]  /*01d0*/  ISETP.GE.AND P0, PT, R9, R0, PT ;  /* 0x000000000900720c */ /* 0x020fda0003f06270 */
[----:B------:R-:W-:Y:S05]  /*01e0*/  @P0 EXIT ;  /* 0x000000000000094d */ /* 0x000fea0003800000 */
[----:B------:R-:W-:Y:S04]  /*01f0*/  STG.E desc[UR4][R2.64], R0 ;  /* 0x0000000002007986 */ /* 0x000fe8000c101904 */
[----:B------:R-:W-:Y:S01]  /*0200*/  STG.E desc[UR4][R4.64], R9 ;  /* 0x0000000904007986 */ /* 0x000fe2000c101904 */
[----:B------:R-:W-:Y:S05]  /*0210*/  EXIT ;  /* 0x000000000000794d */ /* 0x000fea0003800000 */
.L_x_5:
        /* <DEDUP_REMOVED lines=14> */
.L_x_8:


//--------------------- .text._Z14padArrayKernelPiiii --------------------------
	.section	.text._Z14padArrayKernelPiiii,"ax",@progbits
	.align	128
        .global         _Z14padArrayKernelPiiii
        .type           _Z14padArrayKernelPiiii,@function
        .size           _Z14padArrayKernelPiiii,(.L_x_9 - _Z14padArrayKernelPiiii)
        .other          _Z14padArrayKernelPiiii,@"STO_CUDA_ENTRY STV_DEFAULT"
_Z14padArrayKernelPiiii:
.text._Z14padArrayKernelPiiii:
[----:B------:R-:W-:Y:S01]  /*0000*/  LDC R1, c[0x0][0x37c] ;  /* 0x0000df00ff017b82 */ /* 0x000fe20000000800 */
[----:B------:R-:W0:Y:S07]  /*0010*/  S2R R0, SR_TID.X ;  /* 0x0000000000007919 */ /* 0x000e2e0000002100 */
[----:B------:R-:W0:Y:S01]  /*0020*/  S2UR UR4, SR_CTAID.X ;  /* 0x00000000000479c3 */ /* 0x000e220000002500 */
[----:B------:R-:W1:Y:S07]  /*0030*/  LDCU.64 UR6, c[0x0][0x388] ;  /* 0x00007100ff0677ac */ /* 0x000e6e0008000a00 */
[----:B------:R-:W0:Y:S02]  /*0040*/  LDC R5, c[0x0][0x360] ;  /* 0x0000d800ff057b82 */ /* 0x000e240000000800 */
[----:B0-----:R-:W-:-:S05]  /*0050*/  IMAD R5, R5, UR4, R0 ;  /* 0x0000000405057c24 */ /* 0x001fca000f8e0200 */
[----:B-1----:R-:W-:-:S04]  /*0060*/  ISETP.GE.AND P0, PT, R5, UR7, PT ;  /* 0x0000000705007c0c */ /* 0x002fc8000bf06270 */
[----:B------:R-:W-:-:S13]  /*0070*/  ISETP.LT.OR P0, PT, R5, UR6, P0 ;  /* 0x0000000605007c0c */ /* 0x000fda0008701670 */
[----:B------:R-:W-:Y:S05]  /*0080*/  @P0 EXIT ;  /* 0x000000000000094d */ /* 0x000fea0003800000 */
[----:B------:R-:W0:Y:S01]  /*0090*/  LDC.64 R2, c[0x0][0x380] ;  /* 0x0000e000ff027b82 */ /* 0x000e220000000a00 */
[----:B------:R-:W1:Y:S07]  /*00a0*/  LDCU.64 UR4, c[0x0][0x358] ;  /* 0x00006b00ff0477ac */ /* 0x000e6e0008000a00 */
[----:B------:R-:W1:Y:S01]  /*00b0*/  LDC R7, c[0x0][0x390] ;  /* 0x0000e400ff077b82 */ /* 0x000e620000000800 */
[----:B0-----:R-:W-:-:S05]  /*00c0*/  IMAD.WIDE R2, R5, 0x4, R2 ;  /* 0x0000000405027825 */ /* 0x001fca00078e0202 */
[----:B-1----:R-:W-:Y:S01]  /*00d0*/  STG.E desc[UR4][R2.64], R7 ;  /* 0x0000000702007986 */ /* 0x002fe2000c101904 */
[----:B------:R-:W-:Y:S05]  /*00e0*/  EXIT ;  /* 0x000000000000794d */ /* 0x000fea0003800000 */
.L_x_6:
        /* <DEDUP_REMOVED lines=9> */
.L_x_9:


//--------------------- .nv.shared._Z21BitonicSortSharedCUDAPiiii --------------------------
	.section	.nv.shared._Z21BitonicSortSharedCUDAPiiii,"aw",@nobits
	.sectionflags	@""
	.align	4
.nv.shared._Z21BitonicSortSharedCUDAPiiii:
	.zero		5120


//--------------------- .nv.shared.reserved.0     --------------------------
	.section	.nv.shared.reserved.0,"aw",@nobits
	.weak		__nv_reservedSMEM_offset_0_alias
	.size		__nv_reservedSMEM_offset_0_alias, 0, 64
	.other		__nv_reservedSMEM_offset_0_alias,@"STO_CUDA_RESERVED_SHARED STV_DEFAULT"
__nv_reservedSMEM_offset_0_alias:
	.zero		0
	.zero		64


//--------------------- .nv.constant0._Z21BitonicSortSharedCUDAPiiii --------------------------
	.section	.nv.constant0._Z21BitonicSortSharedCUDAPiiii,"a",@progbits
	.sectionflags	@""
	.align	4
.nv.constant0._Z21BitonicSortSharedCUDAPiiii:
	.zero		916


//--------------------- .nv.constant0._Z15BitonicSortCUDAPiiii --------------------------
	.section	.nv.constant0._Z15BitonicSortCUDAPiiii,"a",@progbits
	.sectionflags	@""
	.align	4
.nv.constant0._Z15BitonicSortCUDAPiiii:
	.zero		916


//--------------------- .nv.constant0._Z14padArrayKernelPiiii --------------------------
	.section	.nv.constant0._Z14padArrayKernelPiiii,"a",@progbits
	.sectionflags	@""
	.align	4
.nv.constant0._Z14padArrayKernelPiiii:
	.zero		916


//--------------------- SYMBOLS --------------------------

	.type		.nv.reservedSmem.offset0,@object
	.size		.nv.reservedSmem.offset0,0x4
	.type		.nv.reservedSmem.cap,@object
	.size		.nv.reservedSmem.cap,0x4
